//
// Generated by NVIDIA NVVM Compiler
//
// Compiler Build ID: CL-36424714
// Cuda compilation tools, release 13.0, V13.0.88
// Based on NVVM 20.0.0
//

.version 9.0
.target sm_100
.address_size 64

	// .globl	_Z4mmulPKdS0_Pdi

.visible .entry _Z4mmulPKdS0_Pdi(
	.param .u64 .ptr .align 1 _Z4mmulPKdS0_Pdi_param_0,
	.param .u64 .ptr .align 1 _Z4mmulPKdS0_Pdi_param_1,
	.param .u64 .ptr .align 1 _Z4mmulPKdS0_Pdi_param_2,
	.param .u32 _Z4mmulPKdS0_Pdi_param_3
)
{
	.reg .pred 	%p<8>;
	.reg .b32 	%r<52>;
	.reg .b64 	%rd<55>;
	.reg .b64 	%fd<109>;

	ld.param.u64 	%rd4, [_Z4mmulPKdS0_Pdi_param_1];
	ld.param.u32 	%r14, [_Z4mmulPKdS0_Pdi_param_3];
	cvta.to.global.u64 	%rd1, %rd4;
	mov.u32 	%r1, %ntid.x;
	mov.u32 	%r15, %ctaid.x;
	mul.lo.s32 	%r16, %r15, %r1;
	shl.b32 	%r17, %r16, 1;
	mov.u32 	%r18, %tid.x;
	add.s32 	%r2, %r17, %r18;
	mov.u32 	%r19, %ntid.y;
	mov.u32 	%r20, %ctaid.y;
	mov.u32 	%r21, %tid.y;
	mad.lo.s32 	%r22, %r19, %r20, %r21;
	shl.b32 	%r3, %r22, 1;
	max.s32 	%r24, %r2, %r3;
	setp.ge.s32 	%p1, %r24, %r14;
	@%p1 bra 	$L__BB0_10;
	mul.lo.s32 	%r4, %r14, %r2;
	add.s32 	%r26, %r2, %r1;
	mul.lo.s32 	%r5, %r14, %r26;
	setp.lt.u32 	%p2, %r14, 4;
	mov.f64 	%fd92, 0d0000000000000000;
	mov.b32 	%r51, 0;
	mov.f64 	%fd91, %fd92;
	mov.f64 	%fd90, %fd92;
	mov.f64 	%fd89, %fd92;
	@%p2 bra 	$L__BB0_4;
	mov.f64 	%fd92, 0d0000000000000000;
	mov.b32 	%r49, 0;
$L__BB0_3:
	.pragma "nounroll";
	ld.param.u64 	%rd51, [_Z4mmulPKdS0_Pdi_param_0];
	mad.lo.s32 	%r28, %r49, %r14, %r3;
	cvta.to.global.u64 	%rd5, %rd51;
	mul.wide.u32 	%rd6, %r28, 8;
	add.s64 	%rd7, %rd5, %rd6;
	ld.global.f64 	%fd40, [%rd7];
	add.s32 	%r29, %r49, %r4;
	mul.wide.s32 	%rd8, %r29, 8;
	add.s64 	%rd9, %rd1, %rd8;
	ld.global.f64 	%fd41, [%rd9];
	fma.rn.f64 	%fd42, %fd40, %fd41, %fd89;
	add.s32 	%r30, %r49, %r5;
	mul.wide.u32 	%rd10, %r30, 8;
	add.s64 	%rd11, %rd1, %rd10;
	ld.global.f64 	%fd43, [%rd11];
	fma.rn.f64 	%fd44, %fd40, %fd43, %fd90;
	ld.global.f64 	%fd45, [%rd7+8];
	fma.rn.f64 	%fd46, %fd45, %fd41, %fd91;
	fma.rn.f64 	%fd47, %fd45, %fd43, %fd92;
	add.s32 	%r31, %r28, %r14;
	mul.wide.u32 	%rd12, %r31, 8;
	add.s64 	%rd13, %rd5, %rd12;
	ld.global.f64 	%fd48, [%rd13];
	ld.global.f64 	%fd49, [%rd9+8];
	fma.rn.f64 	%fd50, %fd48, %fd49, %fd42;
	add.s32 	%r32, %r30, 1;
	mul.wide.u32 	%rd14, %r32, 8;
	add.s64 	%rd15, %rd1, %rd14;
	ld.global.f64 	%fd51, [%rd15];
	fma.rn.f64 	%fd52, %fd48, %fd51, %fd44;
	ld.global.f64 	%fd53, [%rd13+8];
	fma.rn.f64 	%fd54, %fd53, %fd49, %fd46;
	fma.rn.f64 	%fd55, %fd53, %fd51, %fd47;
	add.s32 	%r33, %r31, %r14;
	mul.wide.u32 	%rd16, %r33, 8;
	add.s64 	%rd17, %rd5, %rd16;
	ld.global.f64 	%fd56, [%rd17];
	ld.global.f64 	%fd57, [%rd9+16];
	fma.rn.f64 	%fd58, %fd56, %fd57, %fd50;
	add.s32 	%r34, %r30, 2;
	mul.wide.u32 	%rd18, %r34, 8;
	add.s64 	%rd19, %rd1, %rd18;
	ld.global.f64 	%fd59, [%rd19];
	fma.rn.f64 	%fd60, %fd56, %fd59, %fd52;
	ld.global.f64 	%fd61, [%rd17+8];
	fma.rn.f64 	%fd62, %fd61, %fd57, %fd54;
	fma.rn.f64 	%fd63, %fd61, %fd59, %fd55;
	add.s32 	%r35, %r33, %r14;
	mul.wide.u32 	%rd20, %r35, 8;
	add.s64 	%rd21, %rd5, %rd20;
	ld.global.f64 	%fd64, [%rd21];
	ld.global.f64 	%fd65, [%rd9+24];
	fma.rn.f64 	%fd89, %fd64, %fd65, %fd58;
	add.s32 	%r36, %r30, 3;
	mul.wide.u32 	%rd22, %r36, 8;
	add.s64 	%rd23, %rd1, %rd22;
	ld.global.f64 	%fd66, [%rd23];
	fma.rn.f64 	%fd90, %fd64, %fd66, %fd60;
	ld.global.f64 	%fd67, [%rd21+8];
	fma.rn.f64 	%fd91, %fd67, %fd65, %fd62;
	fma.rn.f64 	%fd92, %fd67, %fd66, %fd63;
	add.s32 	%r49, %r49, 4;
	and.b32  	%r51, %r14, 2147483644;
	setp.ne.s32 	%p3, %r49, %r51;
	@%p3 bra 	$L__BB0_3;
$L__BB0_4:
	and.b32  	%r10, %r14, 3;
	setp.eq.s32 	%p4, %r10, 0;
	@%p4 bra 	$L__BB0_9;
	setp.eq.s32 	%p5, %r10, 1;
	@%p5 bra 	$L__BB0_7;
	ld.param.u64 	%rd52, [_Z4mmulPKdS0_Pdi_param_0];
	mad.lo.s32 	%r37, %r51, %r14, %r3;
	cvta.to.global.u64 	%rd24, %rd52;
	mul.wide.u32 	%rd25, %r37, 8;
	add.s64 	%rd26, %rd24, %rd25;
	ld.global.f64 	%fd69, [%rd26];
	add.s32 	%r38, %r51, %r4;
	mul.wide.s32 	%rd27, %r38, 8;
	add.s64 	%rd28, %rd1, %rd27;
	ld.global.f64 	%fd70, [%rd28];
	fma.rn.f64 	%fd71, %fd69, %fd70, %fd89;
	add.s32 	%r39, %r51, %r5;
	mul.wide.u32 	%rd29, %r39, 8;
	add.s64 	%rd30, %rd1, %rd29;
	ld.global.f64 	%fd72, [%rd30];
	fma.rn.f64 	%fd73, %fd69, %fd72, %fd90;
	ld.global.f64 	%fd74, [%rd26+8];
	fma.rn.f64 	%fd75, %fd74, %fd70, %fd91;
	fma.rn.f64 	%fd76, %fd74, %fd72, %fd92;
	add.s32 	%r40, %r37, %r14;
	mul.wide.u32 	%rd31, %r40, 8;
	add.s64 	%rd32, %rd24, %rd31;
	ld.global.f64 	%fd77, [%rd32];
	ld.global.f64 	%fd78, [%rd28+8];
	fma.rn.f64 	%fd89, %fd77, %fd78, %fd71;
	add.s32 	%r41, %r39, 1;
	mul.wide.u32 	%rd33, %r41, 8;
	add.s64 	%rd34, %rd1, %rd33;
	ld.global.f64 	%fd79, [%rd34];
	fma.rn.f64 	%fd90, %fd77, %fd79, %fd73;
	ld.global.f64 	%fd80, [%rd32+8];
	fma.rn.f64 	%fd91, %fd80, %fd78, %fd75;
	fma.rn.f64 	%fd92, %fd80, %fd79, %fd76;
	add.s32 	%r51, %r51, 2;
$L__BB0_7:
	and.b32  	%r42, %r14, 1;
	setp.eq.b32 	%p6, %r42, 1;
	not.pred 	%p7, %p6;
	@%p7 bra 	$L__BB0_9;
	ld.param.u64 	%rd53, [_Z4mmulPKdS0_Pdi_param_0];
	mad.lo.s32 	%r43, %r51, %r14, %r3;
	cvta.to.global.u64 	%rd35, %rd53;
	mul.wide.u32 	%rd36, %r43, 8;
	add.s64 	%rd37, %rd35, %rd36;
	ld.global.f64 	%fd81, [%rd37];
	add.s32 	%r44, %r51, %r4;
	mul.wide.s32 	%rd38, %r44, 8;
	add.s64 	%rd39, %rd1, %rd38;
	ld.global.f64 	%fd82, [%rd39];
	fma.rn.f64 	%fd89, %fd81, %fd82, %fd89;
	add.s32 	%r45, %r51, %r5;
	mul.wide.u32 	%rd40, %r45, 8;
	add.s64 	%rd41, %rd1, %rd40;
	ld.global.f64 	%fd83, [%rd41];
	fma.rn.f64 	%fd90, %fd81, %fd83, %fd90;
	ld.global.f64 	%fd84, [%rd37+8];
	fma.rn.f64 	%fd91, %fd84, %fd82, %fd91;
	fma.rn.f64 	%fd92, %fd84, %fd83, %fd92;
$L__BB0_9:
	ld.param.u64 	%rd54, [_Z4mmulPKdS0_Pdi_param_2];
	cvta.to.global.u64 	%rd42, %rd54;
	mad.lo.s32 	%r46, %r14, %r3, %r2;
	mul.wide.s32 	%rd43, %r46, 8;
	add.s64 	%rd44, %rd42, %rd43;
	st.global.f64 	[%rd44], %fd89;
	add.s32 	%r47, %r46, %r1;
	mul.wide.u32 	%rd45, %r47, 8;
	add.s64 	%rd46, %rd42, %rd45;
	st.global.f64 	[%rd46], %fd90;
	mul.wide.s32 	%rd47, %r14, 8;
	add.s64 	%rd48, %rd44, %rd47;
	st.global.f64 	[%rd48], %fd91;
	add.s32 	%r48, %r47, %r14;
	mul.wide.u32 	%rd49, %r48, 8;
	add.s64 	%rd50, %rd42, %rd49;
	st.global.f64 	[%rd50], %fd92;
$L__BB0_10:
	ret;

}


// ===== COMPILED SASS (sm_100) =====

	.target	sm_100

	.elftype	@"ET_EXEC"


//--------------------- .note.nv.tkinfo           --------------------------
	.section	.note.nv.tkinfo,"",@"SHT_NOTE"
	.sectionflags	@"SHF_NOTE_NV_TKINFO"
	.tkinfo
        /*0018*/ 	.word	0x00000002
        /*0030*/ 	.string	""
        /*0030*/ 	.string	"ptxas"
        /*0030*/ 	.string	"Cuda compilation tools, release 13.0, V13.0.88"
        /*0030*/ 	.string	"Build cuda_13.0.r13.0/compiler.36424714_0"
        /*0030*/ 	.string	"-arch sm_100 -m 64 "



//--------------------- .note.nv.cuinfo           --------------------------
	.section	.note.nv.cuinfo,"",@"SHT_NOTE"
	.sectionflags	@"SHF_NOTE_NV_CUINFO"
        /*0018*/ 	.short	0x0002
        /*001a*/ 	.short	0x0064
        /*001c*/ 	.short	0x0082
	.zero		2


//--------------------- .nv.info                  --------------------------
	.section	.nv.info,"",@"SHT_CUDA_INFO"
	.align	4


	//----- nvinfo : EIATTR_REGCOUNT
	.align		4
        /*0000*/ 	.byte	0x04, 0x2f
        /*0002*/ 	.short	(.L_1 - .L_0)
	.align		4
.L_0:
        /*0004*/ 	.word	index@(_Z4mmulPKdS0_Pdi)
        /*0008*/ 	.word	0x00000020


	//----- nvinfo : EIATTR_FRAME_SIZE
	.align		4
.L_1:
        /*000c*/ 	.byte	0x04, 0x11
        /*000e*/ 	.short	(.L_3 - .L_2)
	.align		4
.L_2:
        /*0010*/ 	.word	index@(_Z4mmulPKdS0_Pdi)
        /*0014*/ 	.word	0x00000000


	//----- nvinfo : EIATTR_MIN_STACK_SIZE
	.align		4
.L_3:
        /*0018*/ 	.byte	0x04, 0x12
        /*001a*/ 	.short	(.L_5 - .L_4)
	.align		4
.L_4:
        /*001c*/ 	.word	index@(_Z4mmulPKdS0_Pdi)
        /*0020*/ 	.word	0x00000000
.L_5:


//--------------------- .nv.compat                --------------------------
	.section	.nv.compat,"",@"SHT_CUDA_COMPAT_INFO"
	.align	4
        /*0000*/ 	.byte	0x02, 0x09, 0x00, 0x00, 0x02, 0x02, 0x01, 0x00, 0x02, 0x05, 0x05, 0x00, 0x03, 0x07, 0x01, 0x01
        /*0010*/ 	.byte	0x02, 0x03, 0x00, 0x00, 0x02, 0x06, 0x01, 0x00, 0x04, 0x0b, 0x08, 0x00, 0x01, 0x00, 0x00, 0x00
        /*0020*/ 	.byte	0x00, 0x00, 0x00, 0x00


//--------------------- .nv.info._Z4mmulPKdS0_Pdi --------------------------
	.section	.nv.info._Z4mmulPKdS0_Pdi,"",@"SHT_CUDA_INFO"
	.sectionflags	@""
	.align	4


	//----- nvinfo : EIATTR_CUDA_API_VERSION
	.align		4
        /*0000*/ 	.byte	0x04, 0x37
        /*0002*/ 	.short	(.L_7 - .L_6)
.L_6:
        /*0004*/ 	.word	0x00000082


	//----- nvinfo : EIATTR_KPARAM_INFO
	.align		4
.L_7:
        /*0008*/ 	.byte	0x04, 0x17
        /*000a*/ 	.short	(.L_9 - .L_8)
.L_8:
        /*000c*/ 	.word	0x00000000
        /*0010*/ 	.short	0x0003
        /*0012*/ 	.short	0x0018
        /*0014*/ 	.byte	0x00, 0xf0, 0x11, 0x00


	//----- nvinfo : EIATTR_KPARAM_INFO
	.align		4
.L_9:
        /*0018*/ 	.byte	0x04, 0x17
        /*001a*/ 	.short	(.L_11 - .L_10)
.L_10:
        /*001c*/ 	.word	0x00000000
        /*0020*/ 	.short	0x0002
        /*0022*/ 	.short	0x0010
        /*0024*/ 	.byte	0x00, 0xf5, 0x21, 0x00


	//----- nvinfo : EIATTR_KPARAM_INFO
	.align		4
.L_11:
        /*0028*/ 	.byte	0x04, 0x17
        /*002a*/ 	.short	(.L_13 - .L_12)
.L_12:
        /*002c*/ 	.word	0x00000000
        /*0030*/ 	.short	0x0001
        /*0032*/ 	.short	0x0008
        /*0034*/ 	.byte	0x00, 0xf5, 0x21, 0x00


	//----- nvinfo : EIATTR_KPARAM_INFO
	.align		4
.L_13:
        /*0038*/ 	.byte	0x04, 0x17
        /*003a*/ 	.short	(.L_15 - .L_14)
.L_14:
        /*003c*/ 	.word	0x00000000
        /*0040*/ 	.short	0x0000
        /*0042*/ 	.short	0x0000
        /*0044*/ 	.byte	0x00, 0xf5, 0x21, 0x00


	//----- nvinfo : EIATTR_SPARSE_MMA_MASK
	.align		4
.L_15:
        /*0048*/ 	.byte	0x03, 0x50
        /*004a*/ 	.short	0x0000


	//----- nvinfo : EIATTR_MAXREG_COUNT
	.align		4
        /*004c*/ 	.byte	0x03, 0x1b
        /*004e*/ 	.short	0x00ff


	//----- nvinfo : EIATTR_MERCURY_ISA_VERSION
	.align		4
        /*0050*/ 	.byte	0x03, 0x5f
        /*0052*/ 	.short	0x0101


	//----- nvinfo : EIATTR_VRC_CTA_INIT_COUNT
	.align		4
        /*0054*/ 	.byte	0x02, 0x4a
	.zero		1
	.zero		1


	//----- nvinfo : EIATTR_EXIT_INSTR_OFFSETS
	.align		4
        /*0058*/ 	.byte	0x04, 0x1c
        /*005a*/ 	.short	(.L_17 - .L_16)


	//   ....[0]....
.L_16:
        /*005c*/ 	.word	0x000000e0


	//   ....[1]....
        /*0060*/ 	.word	0x00000920


	//----- nvinfo : EIATTR_CBANK_PARAM_SIZE
	.align		4
.L_17:
        /*0064*/ 	.byte	0x03, 0x19
        /*0066*/ 	.short	0x001c


	//----- nvinfo : EIATTR_PARAM_CBANK
	.align		4
        /*0068*/ 	.byte	0x04, 0x0a
        /*006a*/ 	.short	(.L_19 - .L_18)
	.align		4
.L_18:
        /*006c*/ 	.word	index@(.nv.constant0._Z4mmulPKdS0_Pdi)
        /*0070*/ 	.short	0x0380
        /*0072*/ 	.short	0x001c


	//----- nvinfo : EIATTR_SW_WAR
	.align		4
.L_19:
        /*0074*/ 	.byte	0x04, 0x36
        /*0076*/ 	.short	(.L_21 - .L_20)
.L_20:
        /*0078*/ 	.word	0x00000008
.L_21:


//--------------------- .nv.callgraph             --------------------------
	.section	.nv.callgraph,"",@"SHT_CUDA_CALLGRAPH"
	.align	4
	.sectionentsize	8
	.align		4
        /*0000*/ 	.word	0x00000000
	.align		4
        /*0004*/ 	.word	0xffffffff
	.align		4
        /*0008*/ 	.word	0x00000000
	.align		4
        /*000c*/ 	.word	0xfffffffe
	.align		4
        /*0010*/ 	.word	0x00000000
	.align		4
        /*0014*/ 	.word	0xfffffffd
	.align		4
        /*0018*/ 	.word	0x00000000
	.align		4
        /*001c*/ 	.word	0xfffffffc


//--------------------- .text._Z4mmulPKdS0_Pdi    --------------------------
	.section	.text._Z4mmulPKdS0_Pdi,"ax",@progbits
	.align	128
        .global         _Z4mmulPKdS0_Pdi
        .type           _Z4mmulPKdS0_Pdi,@function
        .size           _Z4mmulPKdS0_Pdi,(.L_x_5 - _Z4mmulPKdS0_Pdi)
        .other          _Z4mmulPKdS0_Pdi,@"STO_CUDA_ENTRY STV_DEFAULT"
_Z4mmulPKdS0_Pdi:
.text._Z4mmulPKdS0_Pdi:
[----:B------:R-:W-:Y:S01]  /*0000*/  LDC R1, c[0x0][0x37c] ;  /* 0x0000df00ff017b82 */ /* 0x000fe20000000800 */
[----:B------:R-:W0:Y:S01]  /*0010*/  S2R R4, SR_CTAID.X ;  /* 0x0000000000047919 */ /* 0x000e220000002500 */
[----:B------:R-:W0:Y:S06]  /*0020*/  LDCU UR5, c[0x0][0x360] ;  /* 0x00006c00ff0577ac */ /* 0x000e2c0008000800 */
[----:B------:R-:W1:Y:S01]  /*0030*/  LDC R5, c[0x0][0x398] ;  /* 0x0000e600ff057b82 */ /* 0x000e620000000800 */
[----:B------:R-:W2:Y:S01]  /*0040*/  S2R R3, SR_CTAID.Y ;  /* 0x0000000000037919 */ /* 0x000ea20000002600 */
[----:B------:R-:W2:Y:S01]  /*0050*/  LDCU UR4, c[0x0][0x364] ;  /* 0x00006c80ff0477ac */ /* 0x000ea20008000800 */
[----:B------:R-:W2:Y:S01]  /*0060*/  S2R R0, SR_TID.Y ;  /* 0x0000000000007919 */ /* 0x000ea20000002200 */
[----:B------:R-:W3:Y:S01]  /*0070*/  S2R R7, SR_TID.X ;  /* 0x0000000000077919 */ /* 0x000ee20000002100 */
[----:B0-----:R-:W-:-:S02]  /*0080*/  IMAD R4, R4, UR5, RZ ;  /* 0x0000000504047c24 */ /* 0x001fc4000f8e02ff */
[----:B--2---:R-:W-:-:S03]  /*0090*/  IMAD R3, R3, UR4, R0 ;  /* 0x0000000403037c24 */ /* 0x004fc6000f8e0200 */
[----:B---3--:R-:W-:Y:S02]  /*00a0*/  LEA R4, R4, R7, 0x1 ;  /* 0x0000000704047211 */ /* 0x008fe400078e08ff */
[----:B------:R-:W-:-:S04]  /*00b0*/  SHF.L.U32 R3, R3, 0x1, RZ ;  /* 0x0000000103037819 */ /* 0x000fc800000006ff */
[----:B------:R-:W-:-:S04]  /*00c0*/  VIMNMX R0, PT, PT, R4, R3, !PT ;  /* 0x0000000304007248 */ /* 0x000fc80007fe0100 */
[----:B-1----:R-:W-:-:S13]  /*00d0*/  ISETP.GE.AND P0, PT, R0, R5, PT ;  /* 0x000000050000720c */ /* 0x002fda0003f06270 */
[----:B------:R-:W-:Y:S05]  /*00e0*/  @P0 EXIT ;  /* 0x000000000000094d */ /* 0x000fea0003800000 */
[----:B------:R-:W-:Y:S01]  /*00f0*/  ISETP.GE.U32.AND P0, PT, R5, 0x4, PT ;  /* 0x000000040500780c */ /* 0x000fe20003f06070 */
[----:B------:R-:W0:Y:S01]  /*0100*/  LDCU.64 UR6, c[0x0][0x358] ;  /* 0x00006b00ff0677ac */ /* 0x000e220008000a00 */
[----:B------:R-:W-:Y:S01]  /*0110*/  HFMA2 R0, -RZ, RZ, 0, 0 ;  /* 0x00000000ff007431 */ /* 0x000fe200000001ff */
[----:B------:R-:W-:Y:S02]  /*0120*/  IADD3 R2, PT, PT, R4, UR5, RZ ;  /* 0x0000000504027c10 */ /* 0x000fe4000fffe0ff */
[----:B------:R-:W-:Y:S02]  /*0130*/  CS2R R6, SRZ ;  /* 0x0000000000067805 */ /* 0x000fe4000001ff00 */
[----:B------:R-:W-:Y:S02]  /*0140*/  CS2R R22, SRZ ;  /* 0x0000000000167805 */ /* 0x000fe4000001ff00 */
[----:B------:R-:W-:Y:S02]  /*0150*/  CS2R R8, SRZ ;  /* 0x0000000000087805 */ /* 0x000fe4000001ff00 */
[----:B------:R-:W-:-:S02]  /*0160*/  CS2R R20, SRZ ;  /* 0x0000000000147805 */ /* 0x000fc4000001ff00 */
[----:B------:R-:W-:Y:S05]  /*0170*/  @!P0 BRA `(.L_x_0) ;  /* 0x0000000000e88947 */ /* 0x000fea0003800000 */
[----:B------:R-:W-:Y:S01]  /*0180*/  CS2R R6, SRZ ;  /* 0x0000000000067805 */ /* 0x000fe2000001ff00 */
[----:B------:R-:W-:-:S06]  /*0190*/  UMOV UR4, URZ ;  /* 0x000000ff00047c82 */ /* 0x000fcc0008000000 */
.L_x_1:
[----:B------:R-:W1:Y:S01]  /*01a0*/  LDC.64 R16, c[0x0][0x380] ;  /* 0x0000e000ff107b82 */ /* 0x000e620000000a00 */
[----:B------:R-:W-:Y:S02]  /*01b0*/  IMAD R0, R5, UR4, R3 ;  /* 0x0000000405007c24 */ /* 0x000fe4000f8e0203 */
[----:B------:R-:W-:-:S05]  /*01c0*/  IMAD R11, R4, R5, UR4 ;  /* 0x00000004040b7e24 */ /* 0x000fca000f8e0205 */
[----:B------:R-:W2:Y:S01]  /*01d0*/  LDC.64 R12, c[0x0][0x388] ;  /* 0x0000e200ff0c7b82 */ /* 0x000ea20000000a00 */
[----:B-1----:R-:W-:-:S05]  /*01e0*/  IMAD.WIDE.U32 R28, R0, 0x8, R16 ;  /* 0x00000008001c7825 */ /* 0x002fca00078e0010 */
[----:B0-----:R-:W3:Y:S01]  /*01f0*/  LDG.E.64 R14, desc[UR6][R28.64] ;  /* 0x000000061c0e7981 */ /* 0x001ee2000c1e1b00 */
[----:B--2---:R-:W-:-:S03]  /*0200*/  IMAD.WIDE R10, R11, 0x8, R12 ;  /* 0x000000080b0a7825 */ /* 0x004fc600078e020c */
[----:B------:R-:W2:Y:S04]  /*0210*/  LDG.E.64 R18, desc[UR6][R28.64+0x8] ;  /* 0x000008061c127981 */ /* 0x000ea8000c1e1b00 */
[----:B------:R-:W3:Y:S01]  /*0220*/  LDG.E.64 R24, desc[UR6][R10.64] ;  /* 0x000000060a187981 */ /* 0x000ee2000c1e1b00 */
[----:B------:R-:W-:Y:S01]  /*0230*/  IMAD R26, R2, R5, UR4 ;  /* 0x00000004021a7e24 */ /* 0x000fe2000f8e0205 */
[----:B---3--:R-:W-:Y:S02]  /*0240*/  DFMA R20, R14, R24, R20 ;  /* 0x000000180e14722b */ /* 0x008fe40000000014 */
[----:B--2---:R-:W-:Y:S01]  /*0250*/  DFMA R22, R24, R18, R22 ;  /* 0x000000121816722b */ /* 0x004fe20000000016 */
[----:B------:R-:W-:-:S06]  /*0260*/  IMAD.WIDE.U32 R24, R26, 0x8, R12 ;  /* 0x000000081a187825 */ /* 0x000fcc00078e000c */
[----:B------:R-:W2:Y:S01]  /*0270*/  LDG.E.64 R24, desc[UR6][R24.64] ;  /* 0x0000000618187981 */ /* 0x000ea2000c1e1b00 */
[----:B------:R-:W-:Y:S01]  /*0280*/  IADD3 R0, PT, PT, R0, R5, RZ ;  /* 0x0000000500007210 */ /* 0x000fe20007ffe0ff */
[----:B--2---:R-:W-:-:S04]  /*0290*/  DFMA R14, R14, R24, R8 ;  /* 0x000000180e0e722b */ /* 0x004fc80000000008 */
[----:B------:R-:W-:Y:S01]  /*02a0*/  IMAD.WIDE.U32 R8, R0, 0x8, R16 ;  /* 0x0000000800087825 */ /* 0x000fe200078e0010 */
[----:B------:R-:W-:Y:S01]  /*02b0*/  DFMA R18, R24, R18, R6 ;  /* 0x000000121812722b */ /* 0x000fe20000000006 */
[----:B------:R-:W2:Y:S04]  /*02c0*/  LDG.E.64 R24, desc[UR6][R10.64+0x8] ;  /* 0x000008060a187981 */ /* 0x000ea8000c1e1b00 */
[----:B------:R-:W2:Y:S04]  /*02d0*/  LDG.E.64 R6, desc[UR6][R8.64] ;  /* 0x0000000608067981 */ /* 0x000ea8000c1e1b00 */
[----:B------:R-:W3:Y:S01]  /*02e0*/  LDG.E.64 R8, desc[UR6][R8.64+0x8] ;  /* 0x0000080608087981 */ /* 0x000ee2000c1e1b00 */
[----:B------:R-:W-:Y:S01]  /*02f0*/  IADD3 R27, PT, PT, R26, 0x1, RZ ;  /* 0x000000011a1b7810 */ /* 0x000fe20007ffe0ff */
[----:B--2---:R-:W-:-:S02]  /*0300*/  DFMA R20, R6, R24, R20 ;  /* 0x000000180614722b */ /* 0x004fc40000000014 */
[----:B---3--:R-:W-:Y:S02]  /*0310*/  DFMA R22, R24, R8, R22 ;  /* 0x000000081816722b */ /* 0x008fe40000000016 */
[----:B------:R-:W-:-:S06]  /*0320*/  IMAD.WIDE.U32 R24, R27, 0x8, R12 ;  /* 0x000000081b187825 */ /* 0x000fcc00078e000c */
[----:B------:R-:W2:Y:S01]  /*0330*/  LDG.E.64 R24, desc[UR6][R24.64] ;  /* 0x0000000618187981 */ /* 0x000ea2000c1e1b00 */
[-C--:B------:R-:W-:Y:S02]  /*0340*/  IADD3 R0, PT, PT, R0, R5.reuse, RZ ;  /* 0x0000000500007210 */ /* 0x080fe40007ffe0ff */
[----:B------:R-:W-:Y:S02]  /*0350*/  IADD3 R29, PT, PT, R26, 0x3, RZ ;  /* 0x000000031a1d7810 */ /* 0x000fe40007ffe0ff */
[----:B------:R-:W-:Y:S01]  /*0360*/  IADD3 R27, PT, PT, R0, R5, RZ ;  /* 0x00000005001b7210 */ /* 0x000fe20007ffe0ff */
[----:B--2---:R-:W-:Y:S01]  /*0370*/  DFMA R14, R6, R24, R14 ;  /* 0x00000018060e722b */ /* 0x004fe2000000000e */
[----:B------:R-:W-:Y:S01]  /*0380*/  IADD3 R7, PT, PT, R26, 0x2, RZ ;  /* 0x000000021a077810 */ /* 0x000fe20007ffe0ff */
[----:B------:R-:W-:Y:S01]  /*0390*/  DFMA R18, R24, R8, R18 ;  /* 0x000000081812722b */ /* 0x000fe20000000012 */
[----:B------:R-:W-:-:S04]  /*03a0*/  IMAD.WIDE.U32 R8, R0, 0x8, R16 ;  /* 0x0000000800087825 */ /* 0x000fc800078e0010 */
[----:B------:R-:W-:Y:S01]  /*03b0*/  IMAD.WIDE.U32 R6, R7, 0x8, R12 ;  /* 0x0000000807067825 */ /* 0x000fe200078e000c */
[----:B------:R-:W2:Y:S03]  /*03c0*/  LDG.E.64 R24, desc[UR6][R8.64] ;  /* 0x0000000608187981 */ /* 0x000ea6000c1e1b00 */
[----:B------:R-:W-:Y:S02]  /*03d0*/  IMAD.WIDE.U32 R16, R27, 0x8, R16 ;  /* 0x000000081b107825 */ /* 0x000fe400078e0010 */
[----:B------:R-:W2:Y:S02]  /*03e0*/  LDG.E.64 R6, desc[UR6][R6.64] ;  /* 0x0000000606067981 */ /* 0x000ea4000c1e1b00 */
[----:B------:R-:W-:Y:S02]  /*03f0*/  IMAD.WIDE.U32 R26, R29, 0x8, R12 ;  /* 0x000000081d1a7825 */ /* 0x000fe400078e000c */
[----:B------:R-:W3:Y:S04]  /*0400*/  LDG.E.64 R12, desc[UR6][R10.64+0x10] ;  /* 0x000010060a0c7981 */ /* 0x000ee8000c1e1b00 */
[----:B------:R-:W4:Y:S01]  /*0410*/  LDG.E.64 R8, desc[UR6][R8.64+0x8] ;  /* 0x0000080608087981 */ /* 0x000f22000c1e1b00 */
[----:B------:R-:W-:Y:S01]  /*0420*/  UIADD3 UR4, UPT, UPT, UR4, 0x4, URZ ;  /* 0x0000000404047890 */ /* 0x000fe2000fffe0ff */
[----:B------:R-:W-:Y:S01]  /*0430*/  LOP3.LUT R0, R5, 0x7ffffffc, RZ, 0xc0, !PT ;  /* 0x7ffffffc05007812 */ /* 0x000fe200078ec0ff */
[----:B--2---:R-:W-:-:S02]  /*0440*/  DFMA R14, R24, R6, R14 ;  /* 0x00000006180e722b */ /* 0x004fc4000000000e */
[----:B---3--:R-:W-:Y:S01]  /*0450*/  DFMA R20, R24, R12, R20 ;  /* 0x0000000c1814722b */ /* 0x008fe20000000014 */
[----:B------:R-:W2:Y:S04]  /*0460*/  LDG.E.64 R24, desc[UR6][R10.64+0x18] ;  /* 0x000018060a187981 */ /* 0x000ea8000c1e1b00 */
[----:B------:R-:W3:Y:S04]  /*0470*/  LDG.E.64 R10, desc[UR6][R26.64] ;  /* 0x000000061a0a7981 */ /* 0x000ee8000c1e1b00 */
[----:B------:R-:W2:Y:S04]  /*0480*/  LDG.E.64 R26, desc[UR6][R16.64] ;  /* 0x00000006101a7981 */ /* 0x000ea8000c1e1b00 */
[----:B------:R-:W5:Y:S01]  /*0490*/  LDG.E.64 R16, desc[UR6][R16.64+0x8] ;  /* 0x0000080610107981 */ /* 0x000f62000c1e1b00 */
[----:B------:R-:W-:Y:S01]  /*04a0*/  ISETP.NE.AND P0, PT, R0, UR4, PT ;  /* 0x0000000400007c0c */ /* 0x000fe2000bf05270 */
[----:B----4-:R-:W-:-:S02]  /*04b0*/  DFMA R22, R12, R8, R22 ;  /* 0x000000080c16722b */ /* 0x010fc40000000016 */
[----:B------:R-:W-:Y:S02]  /*04c0*/  DFMA R6, R6, R8, R18 ;  /* 0x000000080606722b */ /* 0x000fe40000000012 */
[C---:B--2---:R-:W-:Y:S02]  /*04d0*/  DFMA R20, R26.reuse, R24, R20 ;  /* 0x000000181a14722b */ /* 0x044fe40000000014 */
[----:B---3--:R-:W-:Y:S02]  /*04e0*/  DFMA R8, R26, R10, R14 ;  /* 0x0000000a1a08722b */ /* 0x008fe4000000000e */
[-C--:B-----5:R-:W-:Y:S02]  /*04f0*/  DFMA R22, R24, R16.reuse, R22 ;  /* 0x000000101816722b */ /* 0x0a0fe40000000016 */
[----:B------:R-:W-:Y:S02]  /*0500*/  DFMA R6, R10, R16, R6 ;  /* 0x000000100a06722b */ /* 0x000fe40000000006 */
[----:B------:R-:W-:Y:S09]  /*0510*/  @P0 BRA `(.L_x_1) ;  /* 0xfffffffc00200947 */ /* 0x000ff2000383ffff */
.L_x_0:
[----:B------:R-:W-:-:S13]  /*0520*/  LOP3.LUT P0, R10, R5, 0x3, RZ, 0xc0, !PT ;  /* 0x00000003050a7812 */ /* 0x000fda000780c0ff */
[----:B------:R-:W-:Y:S05]  /*0530*/  @!P0 BRA `(.L_x_2) ;  /* 0x0000000000c88947 */ /* 0x000fea0003800000 */
[----:B------:R-:W-:Y:S02]  /*0540*/  ISETP.NE.AND P0, PT, R10, 0x1, PT ;  /* 0x000000010a00780c */ /* 0x000fe40003f05270 */
[----:B------:R-:W-:-:S04]  /*0550*/  LOP3.LUT R11, R5, 0x1, RZ, 0xc0, !PT ;  /* 0x00000001050b7812 */ /* 0x000fc800078ec0ff */
[----:B------:R-:W-:-:S07]  /*0560*/  ISETP.NE.U32.AND P1, PT, R11, 0x1, PT ;  /* 0x000000010b00780c */ /* 0x000fce0003f25070 */
[----:B------:R-:W-:Y:S06]  /*0570*/  @!P0 BRA `(.L_x_3) ;  /* 0x0000000000748947 */ /* 0x000fec0003800000 */
[----:B------:R-:W1:Y:S01]  /*0580*/  LDC.64 R10, c[0x0][0x380] ;  /* 0x0000e000ff0a7b82 */ /* 0x000e620000000a00 */
[-C--:B------:R-:W-:Y:S02]  /*0590*/  IMAD R26, R0, R5.reuse, R3 ;  /* 0x00000005001a7224 */ /* 0x080fe400078e0203 */
[----:B------:R-:W-:-:S05]  /*05a0*/  IMAD R15, R4, R5, R0 ;  /* 0x00000005040f7224 */ /* 0x000fca00078e0200 */
[----:B------:R-:W2:Y:S01]  /*05b0*/  LDC.64 R12, c[0x0][0x388] ;  /* 0x0000e200ff0c7b82 */ /* 0x000ea20000000a00 */
[----:B-1----:R-:W-:-:S05]  /*05c0*/  IMAD.WIDE.U32 R18, R26, 0x8, R10 ;  /* 0x000000081a127825 */ /* 0x002fca00078e000a */
[----:B0-----:R-:W3:Y:S01]  /*05d0*/  LDG.E.64 R16, desc[UR6][R18.64] ;  /* 0x0000000612107981 */ /* 0x001ee2000c1e1b00 */
[----:B--2---:R-:W-:-:S05]  /*05e0*/  IMAD.WIDE R14, R15, 0x8, R12 ;  /* 0x000000080f0e7825 */ /* 0x004fca00078e020c */
[----:B------:R-:W3:Y:S04]  /*05f0*/  LDG.E.64 R24, desc[UR6][R14.64] ;  /* 0x000000060e187981 */ /* 0x000ee8000c1e1b00 */
[----:B------:R-:W2:Y:S01]  /*0600*/  LDG.E.64 R18, desc[UR6][R18.64+0x8] ;  /* 0x0000080612127981 */ /* 0x000ea2000c1e1b00 */
[----:B------:R-:W-:-:S03]  /*0610*/  IMAD R27, R2, R5, R0 ;  /* 0x00000005021b7224 */ /* 0x000fc600078e0200 */
[----:B------:R-:W4:Y:S01]  /*0620*/  LDG.E.64 R14, desc[UR6][R14.64+0x8] ;  /* 0x000008060e0e7981 */ /* 0x000f22000c1e1b00 */
[----:B---3--:R-:W-:Y:S02]  /*0630*/  DFMA R20, R16, R24, R20 ;  /* 0x000000181014722b */ /* 0x008fe40000000014 */
[----:B--2---:R-:W-:Y:S01]  /*0640*/  DFMA R22, R24, R18, R22 ;  /* 0x000000121816722b */ /* 0x004fe20000000016 */
[----:B------:R-:W-:-:S06]  /*0650*/  IMAD.WIDE.U32 R24, R27, 0x8, R12 ;  /* 0x000000081b187825 */ /* 0x000fcc00078e000c */
[----:B------:R-:W2:Y:S01]  /*0660*/  LDG.E.64 R24, desc[UR6][R24.64] ;  /* 0x0000000618187981 */ /* 0x000ea2000c1e1b00 */
[----:B------:R-:W-:-:S05]  /*0670*/  IADD3 R27, PT, PT, R27, 0x1, RZ ;  /* 0x000000011b1b7810 */ /* 0x000fca0007ffe0ff */
[----:B------:R-:W-:-:S06]  /*0680*/  IMAD.WIDE.U32 R12, R27, 0x8, R12 ;  /* 0x000000081b0c7825 */ /* 0x000fcc00078e000c */
[----:B------:R-:W3:Y:S01]  /*0690*/  LDG.E.64 R12, desc[UR6][R12.64] ;  /* 0x000000060c0c7981 */ /* 0x000ee2000c1e1b00 */
[----:B--2---:R-:W-:Y:S01]  /*06a0*/  DFMA R8, R16, R24, R8 ;  /* 0x000000181008722b */ /* 0x004fe20000000008 */
[----:B------:R-:W-:-:S05]  /*06b0*/  IADD3 R17, PT, PT, R26, R5, RZ ;  /* 0x000000051a117210 */ /* 0x000fca0007ffe0ff */
[----:B------:R-:W-:-:S05]  /*06c0*/  IMAD.WIDE.U32 R10, R17, 0x8, R10 ;  /* 0x00000008110a7825 */ /* 0x000fca00078e000a */
[----:B------:R-:W4:Y:S04]  /*06d0*/  LDG.E.64 R16, desc[UR6][R10.64] ;  /* 0x000000060a107981 */ /* 0x000f28000c1e1b00 */
[----:B------:R-:W2:Y:S01]  /*06e0*/  LDG.E.64 R10, desc[UR6][R10.64+0x8] ;  /* 0x000008060a0a7981 */ /* 0x000ea2000c1e1b00 */
[----:B------:R-:W-:Y:S01]  /*06f0*/  DFMA R6, R24, R18, R6 ;  /* 0x000000121806722b */ /* 0x000fe20000000006 */
[----:B------:R-:W-:Y:S01]  /*0700*/  IADD3 R0, PT, PT, R0, 0x2, RZ ;  /* 0x0000000200007810 */ /* 0x000fe20007ffe0ff */
[C---:B----4-:R-:W-:Y:S02]  /*0710*/  DFMA R20, R16.reuse, R14, R20 ;  /* 0x0000000e1014722b */ /* 0x050fe40000000014 */
[----:B---3--:R-:W-:Y:S02]  /*0720*/  DFMA R8, R16, R12, R8 ;  /* 0x0000000c1008722b */ /* 0x008fe40000000008 */
[----:B--2---:R-:W-:-:S02]  /*0730*/  DFMA R22, R14, R10, R22 ;  /* 0x0000000a0e16722b */ /* 0x004fc40000000016 */
[----:B------:R-:W-:-:S11]  /*0740*/  DFMA R6, R12, R10, R6 ;  /* 0x0000000a0c06722b */ /* 0x000fd60000000006 */
.L_x_3:
[----:B------:R-:W-:Y:S05]  /*0750*/  @P1 BRA `(.L_x_2) ;  /* 0x0000000000401947 */ /* 0x000fea0003800000 */
[----:B------:R-:W1:Y:S01]  /*0760*/  LDC.64 R12, c[0x0][0x380] ;  /* 0x0000e000ff0c7b82 */ /* 0x000e620000000a00 */
[-C--:B------:R-:W-:Y:S02]  /*0770*/  IMAD R17, R0, R5.reuse, R3 ;  /* 0x0000000500117224 */ /* 0x080fe400078e0203 */
[-CC-:B------:R-:W-:Y:S02]  /*0780*/  IMAD R15, R4, R5.reuse, R0.reuse ;  /* 0x00000005040f7224 */ /* 0x180fe400078e0200 */
[----:B------:R-:W-:-:S03]  /*0790*/  IMAD R19, R2, R5, R0 ;  /* 0x0000000502137224 */ /* 0x000fc600078e0200 */
[----:B------:R-:W2:Y:S01]  /*07a0*/  LDC.64 R10, c[0x0][0x388] ;  /* 0x0000e200ff0a7b82 */ /* 0x000ea20000000a00 */
[----:B-1----:R-:W-:-:S04]  /*07b0*/  IMAD.WIDE.U32 R12, R17, 0x8, R12 ;  /* 0x00000008110c7825 */ /* 0x002fc800078e000c */
[----:B--2---:R-:W-:-:S04]  /*07c0*/  IMAD.WIDE R14, R15, 0x8, R10 ;  /* 0x000000080f0e7825 */ /* 0x004fc800078e020a */
[----:B------:R-:W-:Y:S02]  /*07d0*/  IMAD.WIDE.U32 R16, R19, 0x8, R10 ;  /* 0x0000000813107825 */ /* 0x000fe400078e000a */
[----:B0-----:R-:W2:Y:S04]  /*07e0*/  LDG.E.64 R14, desc[UR6][R14.64] ;  /* 0x000000060e0e7981 */ /* 0x001ea8000c1e1b00 */
[----:B------:R-:W2:Y:S04]  /*07f0*/  LDG.E.64 R10, desc[UR6][R12.64] ;  /* 0x000000060c0a7981 */ /* 0x000ea8000c1e1b00 */
[----:B------:R-:W3:Y:S04]  /*0800*/  LDG.E.64 R16, desc[UR6][R16.64] ;  /* 0x0000000610107981 */ /* 0x000ee8000c1e1b00 */
[----:B------:R-:W4:Y:S01]  /*0810*/  LDG.E.64 R18, desc[UR6][R12.64+0x8] ;  /* 0x000008060c127981 */ /* 0x000f22000c1e1b00 */
[----:B--2---:R-:W-:-:S02]  /*0820*/  DFMA R20, R10, R14, R20 ;  /* 0x0000000e0a14722b */ /* 0x004fc40000000014 */
[----:B---3--:R-:W-:Y:S02]  /*0830*/  DFMA R8, R10, R16, R8 ;  /* 0x000000100a08722b */ /* 0x008fe40000000008 */
[-C--:B----4-:R-:W-:Y:S02]  /*0840*/  DFMA R22, R14, R18.reuse, R22 ;  /* 0x000000120e16722b */ /* 0x090fe40000000016 */
[----:B------:R-:W-:-:S11]  /*0850*/  DFMA R6, R16, R18, R6 ;  /* 0x000000121006722b */ /* 0x000fd60000000006 */
.L_x_2:
[----:B------:R-:W1:Y:S01]  /*0860*/  LDC.64 R12, c[0x0][0x390] ;  /* 0x0000e400ff0c7b82 */ /* 0x000e620000000a00 */
[----:B------:R-:W-:-:S05]  /*0870*/  IMAD R3, R3, R5, R4 ;  /* 0x0000000503037224 */ /* 0x000fca00078e0204 */
[----:B------:R-:W-:-:S04]  /*0880*/  IADD3 R10, PT, PT, R3, UR5, RZ ;  /* 0x00000005030a7c10 */ /* 0x000fc8000fffe0ff */
[----:B------:R-:W-:Y:S01]  /*0890*/  IADD3 R15, PT, PT, R10, R5, RZ ;  /* 0x000000050a0f7210 */ /* 0x000fe20007ffe0ff */
[----:B-1----:R-:W-:-:S04]  /*08a0*/  IMAD.WIDE R2, R3, 0x8, R12 ;  /* 0x0000000803027825 */ /* 0x002fc800078e020c */
[----:B------:R-:W-:Y:S01]  /*08b0*/  IMAD.WIDE.U32 R10, R10, 0x8, R12 ;  /* 0x000000080a0a7825 */ /* 0x000fe200078e000c */
[----:B0-----:R-:W-:Y:S03]  /*08c0*/  STG.E.64 desc[UR6][R2.64], R20 ;  /* 0x0000001402007986 */ /* 0x001fe6000c101b06 */
[----:B------:R-:W-:Y:S01]  /*08d0*/  IMAD.WIDE R4, R5, 0x8, R2 ;  /* 0x0000000805047825 */ /* 0x000fe200078e0202 */
[----:B------:R-:W-:Y:S03]  /*08e0*/  STG.E.64 desc[UR6][R10.64], R8 ;  /* 0x000000080a007986 */ /* 0x000fe6000c101b06 */
[----:B------:R-:W-:Y:S01]  /*08f0*/  IMAD.WIDE.U32 R12, R15, 0x8, R12 ;  /* 0x000000080f0c7825 */ /* 0x000fe200078e000c */
[----:B------:R-:W-:Y:S04]  /*0900*/  STG.E.64 desc[UR6][R4.64], R22 ;  /* 0x0000001604007986 */ /* 0x000fe8000c101b06 */
[----:B------:R-:W-:Y:S01]  /*0910*/  STG.E.64 desc[UR6][R12.64], R6 ;  /* 0x000000060c007986 */ /* 0x000fe2000c101b06 */
[----:B------:R-:W-:Y:S05]  /*0920*/  EXIT ;  /* 0x000000000000794d */ /* 0x000fea0003800000 */
.L_x_4:
[----:B------:R-:W-:-:S00]  /*0930*/  BRA `(.L_x_4) ;  /* 0xfffffffc00fc7947 */ /* 0x000fc0000383ffff */
[----:B------:R-:W-:-:S00]  /*0940*/  NOP ;  /* 0x0000000000007918 */ /* 0x000fc00000000000 */
        /* <DEDUP_REMOVED lines=11> */
.L_x_5:


//--------------------- .nv.shared.reserved.0     --------------------------
	.section	.nv.shared.reserved.0,"aw",@nobits
	.weak		__nv_reservedSMEM_offset_0_alias
	.size		__nv_reservedSMEM_offset_0_alias, 0, 64
	.other		__nv_reservedSMEM_offset_0_alias,@"STO_CUDA_RESERVED_SHARED STV_DEFAULT"
__nv_reservedSMEM_offset_0_alias:
	.zero		0
	.zero		64


//--------------------- .nv.constant0._Z4mmulPKdS0_Pdi --------------------------
	.section	.nv.constant0._Z4mmulPKdS0_Pdi,"a",@progbits
	.sectionflags	@""
	.align	4
.nv.constant0._Z4mmulPKdS0_Pdi:
	.zero		924


//--------------------- SYMBOLS --------------------------

	.type		.nv.reservedSmem.offset0,@object
	.size		.nv.reservedSmem.offset0,0x4
